//
// Generated by NVIDIA NVVM Compiler
//
// Compiler Build ID: CL-36424714
// Cuda compilation tools, release 13.0, V13.0.88
// Based on NVVM 20.0.0
//

.version 9.0
.target sm_100
.address_size 64

	// .globl	_Z12helloFromGPUv
.extern .func  (.param .b32 func_retval0) vprintf
(
	.param .b64 vprintf_param_0,
	.param .b64 vprintf_param_1
)
;
.global .align 1 .b8 $str[27] = {72, 101, 108, 108, 111, 32, 87, 111, 114, 108, 100, 32, 102, 114, 111, 109, 32, 116, 104, 101, 32, 71, 80, 85, 33, 10};

.visible .entry _Z12helloFromGPUv()
{
	.reg .b32 	%r<3>;
	.reg .b64 	%rd<3>;

	mov.u64 	%rd1, $str;
	cvta.global.u64 	%rd2, %rd1;
	{ // callseq 0, 0
	.param .b64 param0;
	st.param.b64 	[param0], %rd2;
	.param .b64 param1;
	st.param.b64 	[param1], 0;
	.param .b32 retval0;
	call.uni (retval0), 
	vprintf, 
	(
	param0, 
	param1
	);
	ld.param.b32 	%r1, [retval0];
	} // callseq 0
	ret;

}


// ===== COMPILED SASS (sm_100) =====

	.target	sm_100

	.elftype	@"ET_EXEC"


//--------------------- .note.nv.tkinfo           --------------------------
	.section	.note.nv.tkinfo,"",@"SHT_NOTE"
	.sectionflags	@"SHF_NOTE_NV_TKINFO"
	.tkinfo
        /*0018*/ 	.word	0x00000002
        /*0030*/ 	.string	""
        /*0030*/ 	.string	"ptxas"
        /*0030*/ 	.string	"Cuda compilation tools, release 13.0, V13.0.88"
        /*0030*/ 	.string	"Build cuda_13.0.r13.0/compiler.36424714_0"
        /*0030*/ 	.string	"-arch sm_100 -m 64 "



//--------------------- .note.nv.cuinfo           --------------------------
	.section	.note.nv.cuinfo,"",@"SHT_NOTE"
	.sectionflags	@"SHF_NOTE_NV_CUINFO"
        /*0018*/ 	.short	0x0002
        /*001a*/ 	.short	0x0064
        /*001c*/ 	.short	0x0082
	.zero		2


//--------------------- .nv.info                  --------------------------
	.section	.nv.info,"",@"SHT_CUDA_INFO"
	.align	4


	//----- nvinfo : EIATTR_REGCOUNT
	.align		4
        /*0000*/ 	.byte	0x04, 0x2f
        /*0002*/ 	.short	(.L_2 - .L_1)
	.align		4
.L_1:
        /*0004*/ 	.word	index@(_Z12helloFromGPUv)
        /*0008*/ 	.word	0x00000018


	//----- nvinfo : EIATTR_FRAME_SIZE
	.align		4
.L_2:
        /*000c*/ 	.byte	0x04, 0x11
        /*000e*/ 	.short	(.L_4 - .L_3)
	.align		4
.L_3:
        /*0010*/ 	.word	index@(_Z12helloFromGPUv)
        /*0014*/ 	.word	0x00000000


	//----- nvinfo : EIATTR_MIN_STACK_SIZE
	.align		4
.L_4:
        /*0018*/ 	.byte	0x04, 0x12
        /*001a*/ 	.short	(.L_6 - .L_5)
	.align		4
.L_5:
        /*001c*/ 	.word	index@(_Z12helloFromGPUv)
        /*0020*/ 	.word	0x00000000
.L_6:


//--------------------- .nv.compat                --------------------------
	.section	.nv.compat,"",@"SHT_CUDA_COMPAT_INFO"
	.align	4
        /*0000*/ 	.byte	0x02, 0x09, 0x00, 0x00, 0x02, 0x02, 0x01, 0x00, 0x02, 0x05, 0x05, 0x00, 0x03, 0x07, 0x01, 0x01
        /*0010*/ 	.byte	0x02, 0x03, 0x00, 0x00, 0x02, 0x06, 0x01, 0x00, 0x04, 0x0b, 0x08, 0x00, 0x09, 0x00, 0x00, 0x00
        /*0020*/ 	.byte	0x00, 0x00, 0x00, 0x00


//--------------------- .nv.info._Z12helloFromGPUv --------------------------
	.section	.nv.info._Z12helloFromGPUv,"",@"SHT_CUDA_INFO"
	.sectionflags	@""
	.align	4


	//----- nvinfo : EIATTR_CUDA_API_VERSION
	.align		4
        /*0000*/ 	.byte	0x04, 0x37
        /*0002*/ 	.short	(.L_8 - .L_7)
.L_7:
        /*0004*/ 	.word	0x00000082


	//----- nvinfo : EIATTR_SPARSE_MMA_MASK
	.align		4
.L_8:
        /*0008*/ 	.byte	0x03, 0x50
        /*000a*/ 	.short	0x0000


	//----- nvinfo : EIATTR_MAXREG_COUNT
	.align		4
        /*000c*/ 	.byte	0x03, 0x1b
        /*000e*/ 	.short	0x00ff


	//----- nvinfo : EIATTR_EXTERNS
	.align		4
        /*0010*/ 	.byte	0x04, 0x0f
        /*0012*/ 	.short	(.L_10 - .L_9)


	//   ....[0]....
	.align		4
.L_9:
        /*0014*/ 	.word	index@(vprintf)


	//----- nvinfo : EIATTR_MERCURY_ISA_VERSION
	.align		4
.L_10:
        /*0018*/ 	.byte	0x03, 0x5f
        /*001a*/ 	.short	0x0101


	//----- nvinfo : EIATTR_VRC_CTA_INIT_COUNT
	.align		4
        /*001c*/ 	.byte	0x02, 0x4a
	.zero		1
	.zero		1


	//----- nvinfo : EIATTR_SYSCALL_OFFSETS
	.align		4
        /*0020*/ 	.byte	0x04, 0x46
        /*0022*/ 	.short	(.L_12 - .L_11)


	//   ....[0]....
.L_11:
        /*0024*/ 	.word	0x00000080


	//----- nvinfo : EIATTR_EXIT_INSTR_OFFSETS
	.align		4
.L_12:
        /*0028*/ 	.byte	0x04, 0x1c
        /*002a*/ 	.short	(.L_14 - .L_13)


	//   ....[0]....
.L_13:
        /*002c*/ 	.word	0x00000090


	//----- nvinfo : EIATTR_SW_WAR
	.align		4
.L_14:
        /*0030*/ 	.byte	0x04, 0x36
        /*0032*/ 	.short	(.L_16 - .L_15)
.L_15:
        /*0034*/ 	.word	0x00000008
.L_16:


//--------------------- .nv.callgraph             --------------------------
	.section	.nv.callgraph,"",@"SHT_CUDA_CALLGRAPH"
	.align	4
	.sectionentsize	8
	.align		4
        /*0000*/ 	.word	0x00000000
	.align		4
        /*0004*/ 	.word	0xffffffff
	.align		4
        /*0008*/ 	.word	index@(_Z12helloFromGPUv)
	.align		4
        /*000c*/ 	.word	index@(vprintf)
	.align		4
        /*0010*/ 	.word	0x00000000
	.align		4
        /*0014*/ 	.word	0xfffffffe
	.align		4
        /*0018*/ 	.word	0x00000000
	.align		4
        /*001c*/ 	.word	0xfffffffd
	.align		4
        /*0020*/ 	.word	0x00000000
	.align		4
        /*0024*/ 	.word	0xfffffffc


//--------------------- .nv.constant4             --------------------------
	.section	.nv.constant4,"a",@progbits
	.align	8
	.align		8
.nv.constant4:
        /*0000*/ 	.dword	vprintf
	.align		8
        /*0008*/ 	.dword	$str


//--------------------- .text._Z12helloFromGPUv   --------------------------
	.section	.text._Z12helloFromGPUv,"ax",@progbits
	.align	128
        .global         _Z12helloFromGPUv
        .type           _Z12helloFromGPUv,@function
        .size           _Z12helloFromGPUv,(.L_x_2 - _Z12helloFromGPUv)
        .other          _Z12helloFromGPUv,@"STO_CUDA_ENTRY STV_DEFAULT"
_Z12helloFromGPUv:
.text._Z12helloFromGPUv:
[----:B------:R-:W0:Y:S01]  /*0000*/  LDC R1, c[0x0][0x37c] ;  /* 0x0000df00ff017b82 */ /* 0x000e220000000800 */
[----:B------:R-:W-:Y:S01]  /*0010*/  MOV R0, 0x0 ;  /* 0x0000000000007802 */ /* 0x000fe20000000f00 */
[----:B------:R-:W1:Y:S01]  /*0020*/  LDCU.64 UR4, c[0x4][0x8] ;  /* 0x01000100ff0477ac */ /* 0x000e620008000a00 */
[----:B------:R-:W-:-:S05]  /*0030*/  CS2R R6, SRZ ;  /* 0x0000000000067805 */ /* 0x000fca000001ff00 */
[----:B------:R2:W3:Y:S01]  /*0040*/  LDC.64 R2, c[0x4][R0] ;  /* 0x0100000000027b82 */ /* 0x0004e20000000a00 */
[----:B-1----:R-:W-:Y:S02]  /*0050*/  IMAD.U32 R4, RZ, RZ, UR4 ;  /* 0x00000004ff047e24 */ /* 0x002fe4000f8e00ff */
[----:B--2---:R-:W-:-:S07]  /*0060*/  IMAD.U32 R5, RZ, RZ, UR5 ;  /* 0x00000005ff057e24 */ /* 0x004fce000f8e00ff */
[----:B------:R-:W-:-:S07]  /*0070*/  LEPC R20, `(.L_x_0) ;  /* 0x000000001014794e */ /* 0x000fce0000000000 */
[----:B0--3--:R-:W-:Y:S05]  /*0080*/  CALL.ABS.NOINC R2 ;  /* 0x0000000002007343 */ /* 0x009fea0003c00000 */
.L_x_0:
[----:B------:R-:W-:Y:S05]  /*0090*/  EXIT ;  /* 0x000000000000794d */ /* 0x000fea0003800000 */
.L_x_1:
[----:B------:R-:W-:-:S00]  /*00a0*/  BRA `(.L_x_1) ;  /* 0xfffffffc00fc7947 */ /* 0x000fc0000383ffff */
[----:B------:R-:W-:-:S00]  /*00b0*/  NOP ;  /* 0x0000000000007918 */ /* 0x000fc00000000000 */
        /* <DEDUP_REMOVED lines=12> */
.L_x_2:


//--------------------- .nv.global.init           --------------------------
	.section	.nv.global.init,"aw",@progbits
.nv.global.init:
	.type		$str,@object
	.size		$str,(.L_0 - $str)
$str:
        /*0000*/ 	.byte	0x48, 0x65, 0x6c, 0x6c, 0x6f, 0x20, 0x57, 0x6f, 0x72, 0x6c, 0x64, 0x20, 0x66, 0x72, 0x6f, 0x6d
        /*0010*/ 	.byte	0x20, 0x74, 0x68, 0x65, 0x20, 0x47, 0x50, 0x55, 0x21, 0x0a, 0x00
.L_0:


//--------------------- .nv.shared.reserved.0     --------------------------
	.section	.nv.shared.reserved.0,"aw",@nobits
	.weak		__nv_reservedSMEM_offset_0_alias
	.size		__nv_reservedSMEM_offset_0_alias, 0, 64
	.other		__nv_reservedSMEM_offset_0_alias,@"STO_CUDA_RESERVED_SHARED STV_DEFAULT"
__nv_reservedSMEM_offset_0_alias:
	.zero		0
	.zero		64


//--------------------- .nv.constant0._Z12helloFromGPUv --------------------------
	.section	.nv.constant0._Z12helloFromGPUv,"a",@progbits
	.sectionflags	@""
	.align	4
.nv.constant0._Z12helloFromGPUv:
	.zero		896


//--------------------- SYMBOLS --------------------------

	.type		.nv.reservedSmem.offset0,@object
	.size		.nv.reservedSmem.offset0,0x4
	.type		vprintf,@function
